//
// Generated by NVIDIA NVVM Compiler
//
// Compiler Build ID: CL-36424714
// Cuda compilation tools, release 13.0, V13.0.88
// Based on NVVM 20.0.0
//

.version 9.0
.target sm_100
.address_size 64

	// .globl	_Z5solvePjS_
// _ZZ5solvePjS_E3tmp has been demoted

.visible .entry _Z5solvePjS_(
	.param .u64 .ptr .align 1 _Z5solvePjS__param_0,
	.param .u64 .ptr .align 1 _Z5solvePjS__param_1
)
{
	.reg .b32 	%r<9>;
	.reg .b64 	%rd<5>;
	// demoted variable
	.shared .align 4 .b8 _ZZ5solvePjS_E3tmp[324];
	ld.param.u64 	%rd1, [_Z5solvePjS__param_1];
	cvta.to.global.u64 	%rd2, %rd1;
	mov.u32 	%r1, %tid.x;
	mov.u32 	%r2, %ctaid.x;
	mad.lo.s32 	%r3, %r2, 9, %r1;
	shl.b32 	%r4, %r3, 2;
	mov.u32 	%r5, _ZZ5solvePjS_E3tmp;
	add.s32 	%r6, %r5, %r4;
	mov.b32 	%r7, 10;
	st.shared.u32 	[%r6], %r7;
	bar.sync 	0;
	ld.shared.u32 	%r8, [%r6];
	mul.wide.u32 	%rd3, %r3, 4;
	add.s64 	%rd4, %rd2, %rd3;
	st.global.u32 	[%rd4], %r8;
	ret;

}


// ===== COMPILED SASS (sm_100) =====

	.target	sm_100

	.elftype	@"ET_EXEC"


//--------------------- .note.nv.tkinfo           --------------------------
	.section	.note.nv.tkinfo,"",@"SHT_NOTE"
	.sectionflags	@"SHF_NOTE_NV_TKINFO"
	.tkinfo
        /*0018*/ 	.word	0x00000002
        /*0030*/ 	.string	""
        /*0030*/ 	.string	"ptxas"
        /*0030*/ 	.string	"Cuda compilation tools, release 13.0, V13.0.88"
        /*0030*/ 	.string	"Build cuda_13.0.r13.0/compiler.36424714_0"
        /*0030*/ 	.string	"-arch sm_100 -m 64 "



//--------------------- .note.nv.cuinfo           --------------------------
	.section	.note.nv.cuinfo,"",@"SHT_NOTE"
	.sectionflags	@"SHF_NOTE_NV_CUINFO"
        /*0018*/ 	.short	0x0002
        /*001a*/ 	.short	0x0064
        /*001c*/ 	.short	0x0082
	.zero		2


//--------------------- .nv.info                  --------------------------
	.section	.nv.info,"",@"SHT_CUDA_INFO"
	.align	4


	//----- nvinfo : EIATTR_REGCOUNT
	.align		4
        /*0000*/ 	.byte	0x04, 0x2f
        /*0002*/ 	.short	(.L_1 - .L_0)
	.align		4
.L_0:
        /*0004*/ 	.word	index@(_Z5solvePjS_)
        /*0008*/ 	.word	0x0000000c


	//----- nvinfo : EIATTR_FRAME_SIZE
	.align		4
.L_1:
        /*000c*/ 	.byte	0x04, 0x11
        /*000e*/ 	.short	(.L_3 - .L_2)
	.align		4
.L_2:
        /*0010*/ 	.word	index@(_Z5solvePjS_)
        /*0014*/ 	.word	0x00000000


	//----- nvinfo : EIATTR_MIN_STACK_SIZE
	.align		4
.L_3:
        /*0018*/ 	.byte	0x04, 0x12
        /*001a*/ 	.short	(.L_5 - .L_4)
	.align		4
.L_4:
        /*001c*/ 	.word	index@(_Z5solvePjS_)
        /*0020*/ 	.word	0x00000000
.L_5:


//--------------------- .nv.compat                --------------------------
	.section	.nv.compat,"",@"SHT_CUDA_COMPAT_INFO"
	.align	4
        /*0000*/ 	.byte	0x02, 0x09, 0x00, 0x00, 0x02, 0x02, 0x01, 0x00, 0x02, 0x05, 0x05, 0x00, 0x03, 0x07, 0x01, 0x01
        /*0010*/ 	.byte	0x02, 0x03, 0x00, 0x00, 0x02, 0x06, 0x01, 0x00, 0x04, 0x0b, 0x08, 0x00, 0x09, 0x00, 0x00, 0x00
        /*0020*/ 	.byte	0x00, 0x00, 0x00, 0x00


//--------------------- .nv.info._Z5solvePjS_     --------------------------
	.section	.nv.info._Z5solvePjS_,"",@"SHT_CUDA_INFO"
	.sectionflags	@""
	.align	4


	//----- nvinfo : EIATTR_CUDA_API_VERSION
	.align		4
        /*0000*/ 	.byte	0x04, 0x37
        /*0002*/ 	.short	(.L_7 - .L_6)
.L_6:
        /*0004*/ 	.word	0x00000082


	//----- nvinfo : EIATTR_KPARAM_INFO
	.align		4
.L_7:
        /*0008*/ 	.byte	0x04, 0x17
        /*000a*/ 	.short	(.L_9 - .L_8)
.L_8:
        /*000c*/ 	.word	0x00000000
        /*0010*/ 	.short	0x0001
        /*0012*/ 	.short	0x0008
        /*0014*/ 	.byte	0x00, 0xf5, 0x21, 0x00


	//----- nvinfo : EIATTR_KPARAM_INFO
	.align		4
.L_9:
        /*0018*/ 	.byte	0x04, 0x17
        /*001a*/ 	.short	(.L_11 - .L_10)
.L_10:
        /*001c*/ 	.word	0x00000000
        /*0020*/ 	.short	0x0000
        /*0022*/ 	.short	0x0000
        /*0024*/ 	.byte	0x00, 0xf5, 0x21, 0x00


	//----- nvinfo : EIATTR_SPARSE_MMA_MASK
	.align		4
.L_11:
        /*0028*/ 	.byte	0x03, 0x50
        /*002a*/ 	.short	0x0000


	//----- nvinfo : EIATTR_MAXREG_COUNT
	.align		4
        /*002c*/ 	.byte	0x03, 0x1b
        /*002e*/ 	.short	0x00ff


	//----- nvinfo : EIATTR_NUM_BARRIERS
	.align		4
        /*0030*/ 	.byte	0x02, 0x4c
        /*0032*/ 	.byte	0x01
	.zero		1


	//----- nvinfo : EIATTR_MERCURY_ISA_VERSION
	.align		4
        /*0034*/ 	.byte	0x03, 0x5f
        /*0036*/ 	.short	0x0101


	//----- nvinfo : EIATTR_VRC_CTA_INIT_COUNT
	.align		4
        /*0038*/ 	.byte	0x02, 0x4a
	.zero		1
	.zero		1


	//----- nvinfo : EIATTR_EXIT_INSTR_OFFSETS
	.align		4
        /*003c*/ 	.byte	0x04, 0x1c
        /*003e*/ 	.short	(.L_13 - .L_12)


	//   ....[0]....
.L_12:
        /*0040*/ 	.word	0x00000100


	//----- nvinfo : EIATTR_CBANK_PARAM_SIZE
	.align		4
.L_13:
        /*0044*/ 	.byte	0x03, 0x19
        /*0046*/ 	.short	0x0010


	//----- nvinfo : EIATTR_PARAM_CBANK
	.align		4
        /*0048*/ 	.byte	0x04, 0x0a
        /*004a*/ 	.short	(.L_15 - .L_14)
	.align		4
.L_14:
        /*004c*/ 	.word	index@(.nv.constant0._Z5solvePjS_)
        /*0050*/ 	.short	0x0380
        /*0052*/ 	.short	0x0010


	//----- nvinfo : EIATTR_SW_WAR
	.align		4
.L_15:
        /*0054*/ 	.byte	0x04, 0x36
        /*0056*/ 	.short	(.L_17 - .L_16)
.L_16:
        /*0058*/ 	.word	0x00000008
.L_17:


//--------------------- .nv.callgraph             --------------------------
	.section	.nv.callgraph,"",@"SHT_CUDA_CALLGRAPH"
	.align	4
	.sectionentsize	8
	.align		4
        /*0000*/ 	.word	0x00000000
	.align		4
        /*0004*/ 	.word	0xffffffff
	.align		4
        /*0008*/ 	.word	0x00000000
	.align		4
        /*000c*/ 	.word	0xfffffffe
	.align		4
        /*0010*/ 	.word	0x00000000
	.align		4
        /*0014*/ 	.word	0xfffffffd
	.align		4
        /*0018*/ 	.word	0x00000000
	.align		4
        /*001c*/ 	.word	0xfffffffc


//--------------------- .text._Z5solvePjS_        --------------------------
	.section	.text._Z5solvePjS_,"ax",@progbits
	.align	128
        .global         _Z5solvePjS_
        .type           _Z5solvePjS_,@function
        .size           _Z5solvePjS_,(.L_x_1 - _Z5solvePjS_)
        .other          _Z5solvePjS_,@"STO_CUDA_ENTRY STV_DEFAULT"
_Z5solvePjS_:
.text._Z5solvePjS_:
[----:B------:R-:W-:Y:S01]  /*0000*/  LDC R1, c[0x0][0x37c] ;  /* 0x0000df00ff017b82 */ /* 0x000fe20000000800 */
[----:B------:R-:W0:Y:S07]  /*0010*/  S2R R5, SR_TID.X ;  /* 0x0000000000057919 */ /* 0x000e2e0000002100 */
[----:B------:R-:W1:Y:S01]  /*0020*/  S2UR UR5, SR_CgaCtaId ;  /* 0x00000000000579c3 */ /* 0x000e620000008800 */
[----:B------:R-:W-:Y:S01]  /*0030*/  UMOV UR4, 0x400 ;  /* 0x0000040000047882 */ /* 0x000fe20000000000 */
[----:B------:R-:W-:Y:S01]  /*0040*/  HFMA2 R9, -RZ, RZ, 0, 5.9604644775390625e-07 ;  /* 0x0000000aff097431 */ /* 0x000fe200000001ff */
[----:B------:R-:W0:Y:S05]  /*0050*/  S2R R0, SR_CTAID.X ;  /* 0x0000000000007919 */ /* 0x000e2a0000002500 */
[----:B------:R-:W2:Y:S01]  /*0060*/  LDC.64 R2, c[0x0][0x388] ;  /* 0x0000e200ff027b82 */ /* 0x000ea20000000a00 */
[----:B-1----:R-:W-:Y:S01]  /*0070*/  ULEA UR4, UR5, UR4, 0x18 ;  /* 0x0000000405047291 */ /* 0x002fe2000f8ec0ff */
[----:B0-----:R-:W-:-:S04]  /*0080*/  IMAD R5, R0, 0x9, R5 ;  /* 0x0000000900057824 */ /* 0x001fc800078e0205 */
[C---:B--2---:R-:W-:Y:S01]  /*0090*/  IMAD.WIDE.U32 R2, R5.reuse, 0x4, R2 ;  /* 0x0000000405027825 */ /* 0x044fe200078e0002 */
[----:B------:R-:W-:-:S05]  /*00a0*/  LEA R0, R5, UR4, 0x2 ;  /* 0x0000000405007c11 */ /* 0x000fca000f8e10ff */
[----:B------:R-:W0:Y:S01]  /*00b0*/  LDCU.64 UR4, c[0x0][0x358] ;  /* 0x00006b00ff0477ac */ /* 0x000e220008000a00 */
[----:B------:R-:W-:Y:S01]  /*00c0*/  STS [R0], R9 ;  /* 0x0000000900007388 */ /* 0x000fe20000000800 */
[----:B------:R-:W-:Y:S06]  /*00d0*/  BAR.SYNC.DEFER_BLOCKING 0x0 ;  /* 0x0000000000007b1d */ /* 0x000fec0000010000 */
[----:B------:R-:W0:Y:S04]  /*00e0*/  LDS R7, [R0] ;  /* 0x0000000000077984 */ /* 0x000e280000000800 */
[----:B0-----:R-:W-:Y:S01]  /*00f0*/  STG.E desc[UR4][R2.64], R7 ;  /* 0x0000000702007986 */ /* 0x001fe2000c101904 */
[----:B------:R-:W-:Y:S05]  /*0100*/  EXIT ;  /* 0x000000000000794d */ /* 0x000fea0003800000 */
.L_x_0:
[----:B------:R-:W-:-:S00]  /*0110*/  BRA `(.L_x_0) ;  /* 0xfffffffc00fc7947 */ /* 0x000fc0000383ffff */
[----:B------:R-:W-:-:S00]  /*0120*/  NOP ;  /* 0x0000000000007918 */ /* 0x000fc00000000000 */
        /* <DEDUP_REMOVED lines=13> */
.L_x_1:


//--------------------- .nv.shared._Z5solvePjS_   --------------------------
	.section	.nv.shared._Z5solvePjS_,"aw",@nobits
	.sectionflags	@""
	.align	4
.nv.shared._Z5solvePjS_:
	.zero		1348


//--------------------- .nv.shared.reserved.0     --------------------------
	.section	.nv.shared.reserved.0,"aw",@nobits
	.weak		__nv_reservedSMEM_offset_0_alias
	.size		__nv_reservedSMEM_offset_0_alias, 0, 64
	.other		__nv_reservedSMEM_offset_0_alias,@"STO_CUDA_RESERVED_SHARED STV_DEFAULT"
__nv_reservedSMEM_offset_0_alias:
	.zero		0
	.zero		64


//--------------------- .nv.constant0._Z5solvePjS_ --------------------------
	.section	.nv.constant0._Z5solvePjS_,"a",@progbits
	.sectionflags	@""
	.align	4
.nv.constant0._Z5solvePjS_:
	.zero		912


//--------------------- SYMBOLS --------------------------

	.type		.nv.reservedSmem.offset0,@object
	.size		.nv.reservedSmem.offset0,0x4
	.type		.nv.reservedSmem.cap,@object
	.size		.nv.reservedSmem.cap,0x4
